//
// Generated by NVIDIA NVVM Compiler
//
// Compiler Build ID: CL-36424714
// Cuda compilation tools, release 13.0, V13.0.88
// Based on NVVM 20.0.0
//

.version 9.0
.target sm_100
.address_size 64

	// .globl	filter
// _ZZ6filterE4smem has been demoted

.visible .entry filter(
	.param .u64 .ptr .align 1 filter_param_0,
	.param .u64 .ptr .align 1 filter_param_1,
	.param .u32 filter_param_2,
	.param .u32 filter_param_3
)
{
	.reg .pred 	%p<30>;
	.reg .b32 	%r<113>;
	.reg .b64 	%rd<15>;
	// demoted variable
	.shared .align 4 .b8 _ZZ6filterE4smem[1296];
	ld.param.u64 	%rd6, [filter_param_0];
	ld.param.u64 	%rd5, [filter_param_1];
	ld.param.u32 	%r11, [filter_param_2];
	ld.param.u32 	%r12, [filter_param_3];
	cvta.to.global.u64 	%rd1, %rd6;
	mov.u32 	%r1, %tid.x;
	mov.u32 	%r2, %tid.y;
	mov.u32 	%r13, %ctaid.x;
	mov.u32 	%r14, %ntid.x;
	mad.lo.s32 	%r3, %r13, %r14, %r1;
	mov.u32 	%r15, %ctaid.y;
	mov.u32 	%r16, %ntid.y;
	mad.lo.s32 	%r4, %r15, %r16, %r2;
	shl.b32 	%r17, %r2, 2;
	mov.u32 	%r18, _ZZ6filterE4smem;
	add.s32 	%r5, %r18, %r17;
	setp.eq.s32 	%p2, %r1, 15;
	@%p2 bra 	$L__BB0_3;
	setp.ne.s32 	%p3, %r1, 0;
	@%p3 bra 	$L__BB0_4;
	mov.b32 	%r23, 0;
	st.shared.u32 	[%r5+4], %r23;
	bra.uni 	$L__BB0_4;
$L__BB0_3:
	mov.b32 	%r22, 0;
	st.shared.u32 	[%r5+1228], %r22;
$L__BB0_4:
	mad.lo.s32 	%r6, %r1, 72, %r18;
	setp.eq.s32 	%p4, %r2, 15;
	@%p4 bra 	$L__BB0_10;
	setp.ne.s32 	%p5, %r2, 0;
	@%p5 bra 	$L__BB0_14;
	mov.b32 	%r28, 0;
	st.shared.u32 	[%r6+72], %r28;
	setp.eq.s32 	%p8, %r1, 15;
	@%p8 bra 	$L__BB0_9;
	setp.ne.s32 	%p9, %r1, 0;
	@%p9 bra 	$L__BB0_14;
	mov.b32 	%r30, 0;
	st.shared.u32 	[_ZZ6filterE4smem], %r30;
	bra.uni 	$L__BB0_14;
$L__BB0_9:
	mov.b32 	%r29, 0;
	st.shared.u32 	[_ZZ6filterE4smem+1224], %r29;
	bra.uni 	$L__BB0_14;
$L__BB0_10:
	mov.b32 	%r25, 0;
	st.shared.u32 	[%r6+140], %r25;
	setp.eq.s32 	%p6, %r1, 15;
	@%p6 bra 	$L__BB0_13;
	setp.ne.s32 	%p7, %r1, 0;
	@%p7 bra 	$L__BB0_14;
	mov.b32 	%r27, 0;
	st.shared.u32 	[_ZZ6filterE4smem+68], %r27;
	bra.uni 	$L__BB0_14;
$L__BB0_13:
	mov.b32 	%r26, 0;
	st.shared.u32 	[_ZZ6filterE4smem+1292], %r26;
$L__BB0_14:
	mul.lo.s32 	%r7, %r11, %r4;
	add.s32 	%r8, %r7, %r3;
	mul.wide.s32 	%rd7, %r8, 4;
	add.s64 	%rd2, %rd1, %rd7;
	ld.global.u32 	%r31, [%rd2];
	add.s32 	%r9, %r6, 72;
	add.s32 	%r10, %r9, %r17;
	st.shared.u32 	[%r10+4], %r31;
	setp.eq.s32 	%p10, %r1, 0;
	setp.gt.s32 	%p11, %r3, 0;
	and.pred  	%p1, %p10, %p11;
	not.pred 	%p12, %p1;
	@%p12 bra 	$L__BB0_16;
	ld.global.u32 	%r35, [%rd2+-4];
	st.shared.u32 	[%r5+4], %r35;
	bra.uni 	$L__BB0_18;
$L__BB0_16:
	setp.ne.s32 	%p13, %r1, 15;
	add.s32 	%r33, %r11, -1;
	setp.ge.s32 	%p14, %r3, %r33;
	or.pred  	%p15, %p13, %p14;
	@%p15 bra 	$L__BB0_18;
	ld.global.u32 	%r34, [%rd2+4];
	st.shared.u32 	[%r5+1228], %r34;
$L__BB0_18:
	setp.ne.s32 	%p16, %r2, 0;
	setp.eq.s32 	%p17, %r4, 0;
	or.pred  	%p18, %p16, %p17;
	@%p18 bra 	$L__BB0_23;
	sub.s32 	%r46, %r7, %r11;
	add.s32 	%r47, %r46, %r3;
	mul.wide.s32 	%rd11, %r47, 4;
	add.s64 	%rd3, %rd1, %rd11;
	ld.global.u32 	%r48, [%rd3];
	st.shared.u32 	[%r9], %r48;
	@%p12 bra 	$L__BB0_21;
	ld.global.u32 	%r51, [%rd3+-4];
	st.shared.u32 	[_ZZ6filterE4smem], %r51;
	bra.uni 	$L__BB0_28;
$L__BB0_21:
	setp.ne.s32 	%p27, %r1, 15;
	add.s32 	%r49, %r11, -1;
	setp.ge.s32 	%p28, %r3, %r49;
	or.pred  	%p29, %p27, %p28;
	@%p29 bra 	$L__BB0_28;
	ld.global.u32 	%r50, [%rd3+4];
	st.shared.u32 	[_ZZ6filterE4smem+1224], %r50;
	bra.uni 	$L__BB0_28;
$L__BB0_23:
	setp.ne.s32 	%p19, %r2, 15;
	add.s32 	%r36, %r12, -1;
	setp.ge.s32 	%p20, %r4, %r36;
	or.pred  	%p21, %p19, %p20;
	@%p21 bra 	$L__BB0_28;
	mul.wide.s32 	%rd8, %r11, 4;
	add.s64 	%rd4, %rd2, %rd8;
	ld.global.u32 	%r37, [%rd4];
	st.shared.u32 	[%r6+140], %r37;
	@%p12 bra 	$L__BB0_26;
	shl.b32 	%r40, %r11, 1;
	add.s32 	%r41, %r7, %r11;
	sub.s32 	%r42, %r41, %r40;
	add.s32 	%r43, %r3, %r42;
	add.s32 	%r44, %r43, -1;
	mul.wide.s32 	%rd9, %r44, 4;
	add.s64 	%rd10, %rd1, %rd9;
	ld.global.u32 	%r45, [%rd10];
	st.shared.u32 	[_ZZ6filterE4smem+68], %r45;
	bra.uni 	$L__BB0_28;
$L__BB0_26:
	setp.ne.s32 	%p23, %r1, 15;
	add.s32 	%r38, %r11, -1;
	setp.ge.s32 	%p24, %r3, %r38;
	or.pred  	%p25, %p23, %p24;
	@%p25 bra 	$L__BB0_28;
	ld.global.u32 	%r39, [%rd4+4];
	st.shared.u32 	[_ZZ6filterE4smem+1292], %r39;
$L__BB0_28:
	bar.sync 	0;
	ld.shared.u32 	%r52, [%r10+-72];
	ld.shared.u32 	%r53, [%r10];
	ld.shared.u32 	%r54, [%r10+72];
	ld.shared.u32 	%r55, [%r10+-68];
	ld.shared.u32 	%r56, [%r10+4];
	ld.shared.u32 	%r57, [%r10+76];
	ld.shared.u32 	%r58, [%r10+-64];
	ld.shared.u32 	%r59, [%r10+8];
	ld.shared.u32 	%r60, [%r10+80];
	max.s32 	%r61, %r52, %r53;
	min.s32 	%r62, %r52, %r53;
	max.s32 	%r63, %r62, %r54;
	min.s32 	%r64, %r62, %r54;
	max.s32 	%r65, %r64, %r55;
	min.s32 	%r66, %r64, %r55;
	max.s32 	%r67, %r66, %r56;
	min.s32 	%r68, %r66, %r56;
	max.s32 	%r69, %r68, %r57;
	min.s32 	%r70, %r68, %r57;
	max.s32 	%r71, %r70, %r58;
	min.s32 	%r72, %r70, %r58;
	max.s32 	%r73, %r72, %r59;
	min.s32 	%r74, %r72, %r59;
	max.s32 	%r75, %r74, %r60;
	max.s32 	%r76, %r61, %r63;
	min.s32 	%r77, %r61, %r63;
	max.s32 	%r78, %r77, %r65;
	min.s32 	%r79, %r77, %r65;
	max.s32 	%r80, %r79, %r67;
	min.s32 	%r81, %r79, %r67;
	max.s32 	%r82, %r81, %r69;
	min.s32 	%r83, %r81, %r69;
	max.s32 	%r84, %r83, %r71;
	min.s32 	%r85, %r83, %r71;
	max.s32 	%r86, %r85, %r73;
	min.s32 	%r87, %r85, %r73;
	max.s32 	%r88, %r87, %r75;
	max.s32 	%r89, %r76, %r78;
	min.s32 	%r90, %r76, %r78;
	max.s32 	%r91, %r90, %r80;
	min.s32 	%r92, %r90, %r80;
	max.s32 	%r93, %r92, %r82;
	min.s32 	%r94, %r92, %r82;
	max.s32 	%r95, %r94, %r84;
	min.s32 	%r96, %r94, %r84;
	max.s32 	%r97, %r96, %r86;
	min.s32 	%r98, %r96, %r86;
	max.s32 	%r99, %r98, %r88;
	max.s32 	%r100, %r89, %r91;
	min.s32 	%r101, %r89, %r91;
	max.s32 	%r102, %r101, %r93;
	min.s32 	%r103, %r101, %r93;
	max.s32 	%r104, %r103, %r95;
	min.s32 	%r105, %r103, %r95;
	max.s32 	%r106, %r105, %r97;
	min.s32 	%r107, %r105, %r97;
	max.s32 	%r108, %r107, %r99;
	min.s32 	%r109, %r100, %r102;
	min.s32 	%r110, %r109, %r104;
	min.s32 	%r111, %r110, %r106;
	min.s32 	%r112, %r111, %r108;
	cvta.to.global.u64 	%rd12, %rd5;
	add.s64 	%rd14, %rd12, %rd7;
	st.global.u32 	[%rd14], %r112;
	ret;

}


// ===== COMPILED SASS (sm_100) =====

	.target	sm_100

	.elftype	@"ET_EXEC"


//--------------------- .note.nv.tkinfo           --------------------------
	.section	.note.nv.tkinfo,"",@"SHT_NOTE"
	.sectionflags	@"SHF_NOTE_NV_TKINFO"
	.tkinfo
        /*0018*/ 	.word	0x00000002
        /*0030*/ 	.string	""
        /*0030*/ 	.string	"ptxas"
        /*0030*/ 	.string	"Cuda compilation tools, release 13.0, V13.0.88"
        /*0030*/ 	.string	"Build cuda_13.0.r13.0/compiler.36424714_0"
        /*0030*/ 	.string	"-arch sm_100 -m 64 "



//--------------------- .note.nv.cuinfo           --------------------------
	.section	.note.nv.cuinfo,"",@"SHT_NOTE"
	.sectionflags	@"SHF_NOTE_NV_CUINFO"
        /*0018*/ 	.short	0x0002
        /*001a*/ 	.short	0x0064
        /*001c*/ 	.short	0x0082
	.zero		2


//--------------------- .nv.info                  --------------------------
	.section	.nv.info,"",@"SHT_CUDA_INFO"
	.align	4


	//----- nvinfo : EIATTR_REGCOUNT
	.align		4
        /*0000*/ 	.byte	0x04, 0x2f
        /*0002*/ 	.short	(.L_1 - .L_0)
	.align		4
.L_0:
        /*0004*/ 	.word	index@(filter)
        /*0008*/ 	.word	0x00000014


	//----- nvinfo : EIATTR_FRAME_SIZE
	.align		4
.L_1:
        /*000c*/ 	.byte	0x04, 0x11
        /*000e*/ 	.short	(.L_3 - .L_2)
	.align		4
.L_2:
        /*0010*/ 	.word	index@(filter)
        /*0014*/ 	.word	0x00000000


	//----- nvinfo : EIATTR_MIN_STACK_SIZE
	.align		4
.L_3:
        /*0018*/ 	.byte	0x04, 0x12
        /*001a*/ 	.short	(.L_5 - .L_4)
	.align		4
.L_4:
        /*001c*/ 	.word	index@(filter)
        /*0020*/ 	.word	0x00000000
.L_5:


//--------------------- .nv.compat                --------------------------
	.section	.nv.compat,"",@"SHT_CUDA_COMPAT_INFO"
	.align	4
        /*0000*/ 	.byte	0x02, 0x09, 0x00, 0x00, 0x02, 0x02, 0x01, 0x00, 0x02, 0x05, 0x05, 0x00, 0x03, 0x07, 0x01, 0x01
        /*0010*/ 	.byte	0x02, 0x03, 0x00, 0x00, 0x02, 0x06, 0x01, 0x00, 0x04, 0x0b, 0x08, 0x00, 0x09, 0x00, 0x00, 0x00
        /*0020*/ 	.byte	0x00, 0x00, 0x00, 0x00


//--------------------- .nv.info.filter           --------------------------
	.section	.nv.info.filter,"",@"SHT_CUDA_INFO"
	.sectionflags	@""
	.align	4


	//----- nvinfo : EIATTR_CUDA_API_VERSION
	.align		4
        /*0000*/ 	.byte	0x04, 0x37
        /*0002*/ 	.short	(.L_7 - .L_6)
.L_6:
        /*0004*/ 	.word	0x00000082


	//----- nvinfo : EIATTR_KPARAM_INFO
	.align		4
.L_7:
        /*0008*/ 	.byte	0x04, 0x17
        /*000a*/ 	.short	(.L_9 - .L_8)
.L_8:
        /*000c*/ 	.word	0x00000000
        /*0010*/ 	.short	0x0003
        /*0012*/ 	.short	0x0014
        /*0014*/ 	.byte	0x00, 0xf0, 0x11, 0x00


	//----- nvinfo : EIATTR_KPARAM_INFO
	.align		4
.L_9:
        /*0018*/ 	.byte	0x04, 0x17
        /*001a*/ 	.short	(.L_11 - .L_10)
.L_10:
        /*001c*/ 	.word	0x00000000
        /*0020*/ 	.short	0x0002
        /*0022*/ 	.short	0x0010
        /*0024*/ 	.byte	0x00, 0xf0, 0x11, 0x00


	//----- nvinfo : EIATTR_KPARAM_INFO
	.align		4
.L_11:
        /*0028*/ 	.byte	0x04, 0x17
        /*002a*/ 	.short	(.L_13 - .L_12)
.L_12:
        /*002c*/ 	.word	0x00000000
        /*0030*/ 	.short	0x0001
        /*0032*/ 	.short	0x0008
        /*0034*/ 	.byte	0x00, 0xf5, 0x21, 0x00


	//----- nvinfo : EIATTR_KPARAM_INFO
	.align		4
.L_13:
        /*0038*/ 	.byte	0x04, 0x17
        /*003a*/ 	.short	(.L_15 - .L_14)
.L_14:
        /*003c*/ 	.word	0x00000000
        /*0040*/ 	.short	0x0000
        /*0042*/ 	.short	0x0000
        /*0044*/ 	.byte	0x00, 0xf5, 0x21, 0x00


	//----- nvinfo : EIATTR_SPARSE_MMA_MASK
	.align		4
.L_15:
        /*0048*/ 	.byte	0x03, 0x50
        /*004a*/ 	.short	0x0000


	//----- nvinfo : EIATTR_MAXREG_COUNT
	.align		4
        /*004c*/ 	.byte	0x03, 0x1b
        /*004e*/ 	.short	0x00ff


	//----- nvinfo : EIATTR_NUM_BARRIERS
	.align		4
        /*0050*/ 	.byte	0x02, 0x4c
        /*0052*/ 	.byte	0x01
	.zero		1


	//----- nvinfo : EIATTR_MERCURY_ISA_VERSION
	.align		4
        /*0054*/ 	.byte	0x03, 0x5f
        /*0056*/ 	.short	0x0101


	//----- nvinfo : EIATTR_VRC_CTA_INIT_COUNT
	.align		4
        /*0058*/ 	.byte	0x02, 0x4a
	.zero		1
	.zero		1


	//----- nvinfo : EIATTR_EXIT_INSTR_OFFSETS
	.align		4
        /*005c*/ 	.byte	0x04, 0x1c
        /*005e*/ 	.short	(.L_17 - .L_16)


	//   ....[0]....
.L_16:
        /*0060*/ 	.word	0x00000a60


	//----- nvinfo : EIATTR_CRS_STACK_SIZE
	.align		4
.L_17:
        /*0064*/ 	.byte	0x04, 0x1e
        /*0066*/ 	.short	(.L_19 - .L_18)
.L_18:
        /*0068*/ 	.word	0x00000000


	//----- nvinfo : EIATTR_CBANK_PARAM_SIZE
	.align		4
.L_19:
        /*006c*/ 	.byte	0x03, 0x19
        /*006e*/ 	.short	0x0018


	//----- nvinfo : EIATTR_PARAM_CBANK
	.align		4
        /*0070*/ 	.byte	0x04, 0x0a
        /*0072*/ 	.short	(.L_21 - .L_20)
	.align		4
.L_20:
        /*0074*/ 	.word	index@(.nv.constant0.filter)
        /*0078*/ 	.short	0x0380
        /*007a*/ 	.short	0x0018


	//----- nvinfo : EIATTR_SW_WAR
	.align		4
.L_21:
        /*007c*/ 	.byte	0x04, 0x36
        /*007e*/ 	.short	(.L_23 - .L_22)
.L_22:
        /*0080*/ 	.word	0x00000008
.L_23:


//--------------------- .nv.callgraph             --------------------------
	.section	.nv.callgraph,"",@"SHT_CUDA_CALLGRAPH"
	.align	4
	.sectionentsize	8
	.align		4
        /*0000*/ 	.word	0x00000000
	.align		4
        /*0004*/ 	.word	0xffffffff
	.align		4
        /*0008*/ 	.word	0x00000000
	.align		4
        /*000c*/ 	.word	0xfffffffe
	.align		4
        /*0010*/ 	.word	0x00000000
	.align		4
        /*0014*/ 	.word	0xfffffffd
	.align		4
        /*0018*/ 	.word	0x00000000
	.align		4
        /*001c*/ 	.word	0xfffffffc


//--------------------- .text.filter              --------------------------
	.section	.text.filter,"ax",@progbits
	.align	128
        .global         filter
        .type           filter,@function
        .size           filter,(.L_x_14 - filter)
        .other          filter,@"STO_CUDA_ENTRY STV_DEFAULT"
filter:
.text.filter:
[----:B------:R-:W-:Y:S01]  /*0000*/  LDC R1, c[0x0][0x37c] ;  /* 0x0000df00ff017b82 */ /* 0x000fe20000000800 */
[----:B------:R-:W0:Y:S07]  /*0010*/  S2R R4, SR_TID.X ;  /* 0x0000000000047919 */ /* 0x000e2e0000002100 */
[----:B------:R-:W1:Y:S01]  /*0020*/  LDC R3, c[0x0][0x360] ;  /* 0x0000d800ff037b82 */ /* 0x000e620000000800 */
[----:B------:R-:W-:Y:S01]  /*0030*/  MOV R9, 0x400 ;  /* 0x0000040000097802 */ /* 0x000fe20000000f00 */
[----:B------:R-:W-:Y:S01]  /*0040*/  BSSY.RECONVERGENT B0, `(.L_x_0) ;  /* 0x0000011000007945 */ /* 0x000fe20003800200 */
[----:B------:R-:W2:Y:S01]  /*0050*/  S2R R0, SR_CgaCtaId ;  /* 0x0000000000007919 */ /* 0x000ea20000008800 */
[----:B------:R-:W3:Y:S04]  /*0060*/  S2R R14, SR_TID.Y ;  /* 0x00000000000e7919 */ /* 0x000ee80000002200 */
[----:B------:R-:W1:Y:S08]  /*0070*/  S2UR UR4, SR_CTAID.X ;  /* 0x00000000000479c3 */ /* 0x000e700000002500 */
[----:B------:R-:W4:Y:S08]  /*0080*/  S2UR UR5, SR_CTAID.Y ;  /* 0x00000000000579c3 */ /* 0x000f300000002600 */
[----:B------:R-:W4:Y:S01]  /*0090*/  LDC R13, c[0x0][0x364] ;  /* 0x0000d900ff0d7b82 */ /* 0x000f220000000800 */
[----:B0-----:R-:W-:Y:S01]  /*00a0*/  ISETP.NE.AND P0, PT, R4, 0xf, PT ;  /* 0x0000000f0400780c */ /* 0x001fe20003f05270 */
[----:B-1----:R-:W-:Y:S01]  /*00b0*/  IMAD R8, R3, UR4, R4 ;  /* 0x0000000403087c24 */ /* 0x002fe2000f8e0204 */
[----:B--2---:R-:W-:-:S05]  /*00c0*/  LEA R9, R0, R9, 0x18 ;  /* 0x0000000900097211 */ /* 0x004fca00078ec0ff */
[----:B---3--:R-:W-:Y:S02]  /*00d0*/  IMAD R12, R14, 0x4, R9 ;  /* 0x000000040e0c7824 */ /* 0x008fe400078e0209 */
[----:B----4-:R-:W-:-:S04]  /*00e0*/  IMAD R13, R13, UR5, R14 ;  /* 0x000000050d0d7c24 */ /* 0x010fc8000f8e020e */
[----:B------:R-:W-:Y:S05]  /*00f0*/  @!P0 BRA `(.L_x_1) ;  /* 0x0000000000108947 */ /* 0x000fea0003800000 */
[----:B------:R-:W-:-:S13]  /*0100*/  ISETP.NE.AND P1, PT, R4, RZ, PT ;  /* 0x000000ff0400720c */ /* 0x000fda0003f25270 */
[----:B------:R-:W-:Y:S05]  /*0110*/  @P1 BRA `(.L_x_2) ;  /* 0x00000000000c1947 */ /* 0x000fea0003800000 */
[----:B------:R1:W-:Y:S01]  /*0120*/  STS [R12+0x4], RZ ;  /* 0x000004ff0c007388 */ /* 0x0003e20000000800 */
[----:B------:R-:W-:Y:S05]  /*0130*/  BRA `(.L_x_2) ;  /* 0x0000000000047947 */ /* 0x000fea0003800000 */
.L_x_1:
[----:B------:R0:W-:Y:S02]  /*0140*/  STS [R12+0x4cc], RZ ;  /* 0x0004ccff0c007388 */ /* 0x0001e40000000800 */
.L_x_2:
[----:B------:R-:W-:Y:S05]  /*0150*/  BSYNC.RECONVERGENT B0 ;  /* 0x0000000000007941 */ /* 0x000fea0003800200 */
.L_x_0:
[----:B------:R-:W-:Y:S01]  /*0160*/  ISETP.NE.AND P1, PT, R14, 0xf, PT ;  /* 0x0000000f0e00780c */ /* 0x000fe20003f25270 */
[----:B------:R-:W2:Y:S01]  /*0170*/  LDCU.64 UR6, c[0x0][0x358] ;  /* 0x00006b00ff0677ac */ /* 0x000ea20008000a00 */
[----:B------:R-:W-:Y:S01]  /*0180*/  BSSY.RECONVERGENT B0, `(.L_x_3) ;  /* 0x0000014000007945 */ /* 0x000fe20003800200 */
[----:B------:R-:W-:-:S10]  /*0190*/  IMAD R10, R4, 0x48, R9 ;  /* 0x00000048040a7824 */ /* 0x000fd400078e0209 */
[----:B------:R-:W-:Y:S05]  /*01a0*/  @!P1 BRA `(.L_x_4) ;  /* 0x0000000000289947 */ /* 0x000fea0003800000 */
[----:B------:R-:W-:-:S13]  /*01b0*/  ISETP.NE.AND P1, PT, R14, RZ, PT ;  /* 0x000000ff0e00720c */ /* 0x000fda0003f25270 */
[----:B------:R-:W-:Y:S05]  /*01c0*/  @P1 BRA `(.L_x_5) ;  /* 0x00000000003c1947 */ /* 0x000fea0003800000 */
[----:B------:R3:W-:Y:S01]  /*01d0*/  STS [R10+0x48], RZ ;  /* 0x000048ff0a007388 */ /* 0x0007e20000000800 */
[----:B------:R-:W-:Y:S05]  /*01e0*/  @!P0 BRA `(.L_x_6) ;  /* 0x0000000000108947 */ /* 0x000fea0003800000 */
[----:B------:R-:W-:-:S13]  /*01f0*/  ISETP.NE.AND P0, PT, R4, RZ, PT ;  /* 0x000000ff0400720c */ /* 0x000fda0003f05270 */
[----:B------:R-:W-:Y:S05]  /*0200*/  @P0 BRA `(.L_x_5) ;  /* 0x00000000002c0947 */ /* 0x000fea0003800000 */
[----:B------:R4:W-:Y:S01]  /*0210*/  STS [R9], RZ ;  /* 0x000000ff09007388 */ /* 0x0009e20000000800 */
[----:B------:R-:W-:Y:S05]  /*0220*/  BRA `(.L_x_5) ;  /* 0x0000000000247947 */ /* 0x000fea0003800000 */
.L_x_6:
[----:B------:R4:W-:Y:S01]  /*0230*/  STS [R9+0x4c8], RZ ;  /* 0x0004c8ff09007388 */ /* 0x0009e20000000800 */
[----:B------:R-:W-:Y:S05]  /*0240*/  BRA `(.L_x_5) ;  /* 0x00000000001c7947 */ /* 0x000fea0003800000 */
.L_x_4:
[----:B------:R3:W-:Y:S01]  /*0250*/  STS [R10+0x8c], RZ ;  /* 0x00008cff0a007388 */ /* 0x0007e20000000800 */
[----:B------:R-:W-:Y:S05]  /*0260*/  @!P0 BRA `(.L_x_7) ;  /* 0x0000000000108947 */ /* 0x000fea0003800000 */
[----:B------:R-:W-:-:S13]  /*0270*/  ISETP.NE.AND P0, PT, R4, RZ, PT ;  /* 0x000000ff0400720c */ /* 0x000fda0003f05270 */
[----:B------:R-:W-:Y:S05]  /*0280*/  @P0 BRA `(.L_x_5) ;  /* 0x00000000000c0947 */ /* 0x000fea0003800000 */
[----:B------:R4:W-:Y:S01]  /*0290*/  STS [R9+0x44], RZ ;  /* 0x000044ff09007388 */ /* 0x0009e20000000800 */
[----:B------:R-:W-:Y:S05]  /*02a0*/  BRA `(.L_x_5) ;  /* 0x0000000000047947 */ /* 0x000fea0003800000 */
.L_x_7:
[----:B------:R4:W-:Y:S02]  /*02b0*/  STS [R9+0x50c], RZ ;  /* 0x00050cff09007388 */ /* 0x0009e40000000800 */
.L_x_5:
[----:B--2---:R-:W-:Y:S05]  /*02c0*/  BSYNC.RECONVERGENT B0 ;  /* 0x0000000000007941 */ /* 0x004fea0003800200 */
.L_x_3:
[----:B------:R-:W2:Y:S01]  /*02d0*/  LDC R16, c[0x0][0x390] ;  /* 0x0000e400ff107b82 */ /* 0x000ea20000000800 */
[----:B------:R-:W-:-:S04]  /*02e0*/  ISETP.GT.AND P0, PT, R8, RZ, PT ;  /* 0x000000ff0800720c */ /* 0x000fc80003f04270 */
[----:B------:R-:W-:-:S03]  /*02f0*/  ISETP.EQ.AND P0, PT, R4, RZ, P0 ;  /* 0x000000ff0400720c */ /* 0x000fc60000702270 */
[----:B------:R-:W5:Y:S01]  /*0300*/  LDC.64 R2, c[0x0][0x380] ;  /* 0x0000e000ff027b82 */ /* 0x000f620000000a00 */
[----:B--2---:R-:W-:-:S04]  /*0310*/  IMAD R5, R13, R16, R8 ;  /* 0x000000100d057224 */ /* 0x004fc800078e0208 */
[----:B-----5:R-:W-:-:S05]  /*0320*/  IMAD.WIDE R6, R5, 0x4, R2 ;  /* 0x0000000405067825 */ /* 0x020fca00078e0202 */
[----:B------:R-:W2:Y:S04]  /*0330*/  LDG.E R15, desc[UR6][R6.64] ;  /* 0x00000006060f7981 */ /* 0x000ea8000c1e1900 */
[----:B------:R-:W5:Y:S01]  /*0340*/  @P0 LDG.E R17, desc[UR6][R6.64+-0x4] ;  /* 0xfffffc0606110981 */ /* 0x000f62000c1e1900 */
[----:B------:R-:W-:Y:S01]  /*0350*/  IMAD R0, R14, 0x4, R10 ;  /* 0x000000040e007824 */ /* 0x000fe200078e020a */
[----:B------:R-:W-:Y:S01]  /*0360*/  ISETP.NE.AND P1, PT, R13, RZ, PT ;  /* 0x000000ff0d00720c */ /* 0x000fe20003f25270 */
[----:B------:R-:W-:Y:S01]  /*0370*/  BSSY.RECONVERGENT B0, `(.L_x_8) ;  /* 0x000000b000007945 */ /* 0x000fe20003800200 */
[----:B------:R-:W-:Y:S02]  /*0380*/  VIADD R11, R16, 0xffffffff ;  /* 0xffffffff100b7836 */ /* 0x000fe40000000000 */
[----:B------:R-:W-:Y:S01]  /*0390*/  ISETP.NE.OR P1, PT, R14, RZ, !P1 ;  /* 0x000000ff0e00720c */ /* 0x000fe20004f25670 */
[----:B--2---:R2:W-:Y:S04]  /*03a0*/  STS [R0+0x4c], R15 ;  /* 0x00004c0f00007388 */ /* 0x0045e80000000800 */
[----:B-----5:R2:W-:Y:S01]  /*03b0*/  @P0 STS [R12+0x4], R17 ;  /* 0x000004110c000388 */ /* 0x0205e20000000800 */
[----:B------:R-:W-:Y:S07]  /*03c0*/  @P0 BRA `(.L_x_9) ;  /* 0x0000000000140947 */ /* 0x000fee0003800000 */
[----:B------:R-:W-:-:S04]  /*03d0*/  ISETP.GE.AND P2, PT, R8, R11, PT ;  /* 0x0000000b0800720c */ /* 0x000fc80003f46270 */
[----:B------:R-:W-:-:S13]  /*03e0*/  ISETP.NE.OR P2, PT, R4, 0xf, P2 ;  /* 0x0000000f0400780c */ /* 0x000fda0001745670 */
[----:B------:R-:W-:Y:S05]  /*03f0*/  @P2 BRA `(.L_x_9) ;  /* 0x0000000000082947 */ /* 0x000fea0003800000 */
[----:B--2---:R-:W2:Y:S04]  /*0400*/  LDG.E R15, desc[UR6][R6.64+0x4] ;  /* 0x00000406060f7981 */ /* 0x004ea8000c1e1900 */
[----:B--2---:R2:W-:Y:S02]  /*0410*/  STS [R12+0x4cc], R15 ;  /* 0x0004cc0f0c007388 */ /* 0x0045e40000000800 */
.L_x_9:
[----:B------:R-:W-:Y:S05]  /*0420*/  BSYNC.RECONVERGENT B0 ;  /* 0x0000000000007941 */ /* 0x000fea0003800200 */
.L_x_8:
[----:B------:R-:W-:Y:S04]  /*0430*/  BSSY.RECONVERGENT B0, `(.L_x_10) ;  /* 0x0000025000007945 */ /* 0x000fe80003800200 */
[----:B------:R-:W-:Y:S05]  /*0440*/  @P1 BRA `(.L_x_11) ;  /* 0x0000000000381947 */ /* 0x000fea0003800000 */
[----:B------:R-:W-:-:S04]  /*0450*/  IMAD R13, R13, R16, -R16 ;  /* 0x000000100d0d7224 */ /* 0x000fc800078e0a10 */
[----:B------:R-:W-:-:S04]  /*0460*/  IMAD.IADD R13, R8, 0x1, R13 ;  /* 0x00000001080d7824 */ /* 0x000fc800078e020d */
[----:B------:R-:W-:-:S05]  /*0470*/  IMAD.WIDE R2, R13, 0x4, R2 ;  /* 0x000000040d027825 */ /* 0x000fca00078e0202 */
[----:B------:R-:W5:Y:S04]  /*0480*/  LDG.E R7, desc[UR6][R2.64] ;  /* 0x0000000602077981 */ /* 0x000f68000c1e1900 */
[----:B------:R-:W2:Y:S04]  /*0490*/  @P0 LDG.E R6, desc[UR6][R2.64+-0x4] ;  /* 0xfffffc0602060981 */ /* 0x000ea8000c1e1900 */
[----:B-----5:R0:W-:Y:S04]  /*04a0*/  STS [R10+0x48], R7 ;  /* 0x000048070a007388 */ /* 0x0201e80000000800 */
[----:B--2---:R0:W-:Y:S01]  /*04b0*/  @P0 STS [R9], R6 ;  /* 0x0000000609000388 */ /* 0x0041e20000000800 */
[----:B------:R-:W-:Y:S05]  /*04c0*/  @P0 BRA `(.L_x_12) ;  /* 0x00000000006c0947 */ /* 0x000fea0003800000 */
[----:B------:R-:W-:-:S04]  /*04d0*/  ISETP.GE.AND P0, PT, R8, R11, PT ;  /* 0x0000000b0800720c */ /* 0x000fc80003f06270 */
[----:B------:R-:W-:-:S13]  /*04e0*/  ISETP.NE.OR P0, PT, R4, 0xf, P0 ;  /* 0x0000000f0400780c */ /* 0x000fda0000705670 */
[----:B------:R-:W-:Y:S05]  /*04f0*/  @P0 BRA `(.L_x_12) ;  /* 0x0000000000600947 */ /* 0x000fea0003800000 */
[----:B------:R-:W2:Y:S04]  /*0500*/  LDG.E R2, desc[UR6][R2.64+0x4] ;  /* 0x0000040602027981 */ /* 0x000ea8000c1e1900 */
[----:B--2---:R2:W-:Y:S01]  /*0510*/  STS [R9+0x4c8], R2 ;  /* 0x0004c80209007388 */ /* 0x0045e20000000800 */
[----:B------:R-:W-:Y:S05]  /*0520*/  BRA `(.L_x_12) ;  /* 0x0000000000547947 */ /* 0x000fea0003800000 */
.L_x_11:
[----:B------:R-:W5:Y:S02]  /*0530*/  LDCU UR4, c[0x0][0x394] ;  /* 0x00007280ff0477ac */ /* 0x000f640008000800 */
[----:B-----5:R-:W-:-:S06]  /*0540*/  UIADD3 UR4, UPT, UPT, UR4, -0x1, URZ ;  /* 0xffffffff04047890 */ /* 0x020fcc000fffe0ff */
[----:B------:R-:W-:-:S04]  /*0550*/  ISETP.GE.AND P1, PT, R13, UR4, PT ;  /* 0x000000040d007c0c */ /* 0x000fc8000bf26270 */
[----:B------:R-:W-:-:S13]  /*0560*/  ISETP.NE.OR P1, PT, R14, 0xf, P1 ;  /* 0x0000000f0e00780c */ /* 0x000fda0000f25670 */
[----:B------:R-:W-:Y:S05]  /*0570*/  @P1 BRA `(.L_x_12) ;  /* 0x0000000000401947 */ /* 0x000fea0003800000 */
[--C-:B------:R-:W-:Y:S02]  /*0580*/  @P0 IMAD R13, R13, R16, R16.reuse ;  /* 0x000000100d0d0224 */ /* 0x100fe400078e0210 */
[----:B012---:R-:W-:Y:S02]  /*0590*/  @P0 IMAD.MOV R12, RZ, RZ, -R16 ;  /* 0x000000ffff0c0224 */ /* 0x007fe400078e0a10 */
[----:B------:R-:W-:-:S04]  /*05a0*/  IMAD.WIDE R6, R16, 0x4, R6 ;  /* 0x0000000410067825 */ /* 0x000fc800078e0206 */
[----:B------:R-:W-:-:S05]  /*05b0*/  @P0 IMAD R13, R12, 0x2, R13 ;  /* 0x000000020c0d0824 */ /* 0x000fca00078e020d */
[----:B------:R-:W-:-:S05]  /*05c0*/  @P0 IADD3 R13, PT, PT, R8, -0x1, R13 ;  /* 0xffffffff080d0810 */ /* 0x000fca0007ffe00d */
[----:B------:R-:W-:Y:S02]  /*05d0*/  @P0 IMAD.WIDE R2, R13, 0x4, R2 ;  /* 0x000000040d020825 */ /* 0x000fe400078e0202 */
[----:B------:R-:W2:Y:S04]  /*05e0*/  LDG.E R13, desc[UR6][R6.64] ;  /* 0x00000006060d7981 */ /* 0x000ea8000c1e1900 */
[----:B------:R-:W5:Y:S04]  /*05f0*/  @P0 LDG.E R2, desc[UR6][R2.64] ;  /* 0x0000000602020981 */ /* 0x000f68000c1e1900 */
[----:B--2---:R0:W-:Y:S04]  /*0600*/  STS [R10+0x8c], R13 ;  /* 0x00008c0d0a007388 */ /* 0x0041e80000000800 */
[----:B-----5:R0:W-:Y:S01]  /*0610*/  @P0 STS [R9+0x44], R2 ;  /* 0x0000440209000388 */ /* 0x0201e20000000800 */
[----:B------:R-:W-:Y:S05]  /*0620*/  @P0 BRA `(.L_x_12) ;  /* 0x0000000000140947 */ /* 0x000fea0003800000 */
[----:B------:R-:W-:-:S04]  /*0630*/  ISETP.GE.AND P0, PT, R8, R11, PT ;  /* 0x0000000b0800720c */ /* 0x000fc80003f06270 */
[----:B------:R-:W-:-:S13]  /*0640*/  ISETP.NE.OR P0, PT, R4, 0xf, P0 ;  /* 0x0000000f0400780c */ /* 0x000fda0000705670 */
[----:B------:R-:W-:Y:S05]  /*0650*/  @P0 BRA `(.L_x_12) ;  /* 0x0000000000080947 */ /* 0x000fea0003800000 */
[----:B------:R-:W2:Y:S04]  /*0660*/  LDG.E R6, desc[UR6][R6.64+0x4] ;  /* 0x0000040606067981 */ /* 0x000ea8000c1e1900 */
[----:B--2---:R1:W-:Y:S02]  /*0670*/  STS [R9+0x50c], R6 ;  /* 0x00050c0609007388 */ /* 0x0043e40000000800 */
.L_x_12:
[----:B------:R-:W-:Y:S05]  /*0680*/  BSYNC.RECONVERGENT B0 ;  /* 0x0000000000007941 */ /* 0x000fea0003800200 */
.L_x_10:
[----:B------:R-:W-:Y:S06]  /*0690*/  BAR.SYNC.DEFER_BLOCKING 0x0 ;  /* 0x0000000000007b1d */ /* 0x000fec0000010000 */
[----:B------:R-:W-:Y:S04]  /*06a0*/  LDS R3, [R0] ;  /* 0x0000000000037984 */ /* 0x000fe80000000800 */
[----:B------:R-:W5:Y:S04]  /*06b0*/  LDS R8, [R0+0x48] ;  /* 0x0000480000087984 */ /* 0x000f680000000800 */
[----:B0-----:R-:W0:Y:S04]  /*06c0*/  LDS R7, [R0+0x90] ;  /* 0x0000900000077984 */ /* 0x001e280000000800 */
[----:B-12-4-:R-:W1:Y:S04]  /*06d0*/  LDS R9, [R0+0x4] ;  /* 0x0000040000097984 */ /* 0x016e680000000800 */
[----:B---3--:R-:W2:Y:S04]  /*06e0*/  LDS R10, [R0+0x4c] ;  /* 0x00004c00000a7984 */ /* 0x008ea80000000800 */
[----:B------:R-:W3:Y:S04]  /*06f0*/  LDS R6, [R0+0x94] ;  /* 0x0000940000067984 */ /* 0x000ee80000000800 */
[----:B------:R-:W4:Y:S04]  /*0700*/  LDS R4, [R0+0x8] ;  /* 0x0000080000047984 */ /* 0x000f280000000800 */
[----:B------:R-:W4:Y:S01]  /*0710*/  LDS R2, [R0+0x50] ;  /* 0x0000500000027984 */ /* 0x000f220000000800 */
[----:B-----5:R-:W-:-:S02]  /*0720*/  VIMNMX R12, PT, PT, R3, R8, PT ;  /* 0x00000008030c7248 */ /* 0x020fc40003fe0100 */
[----:B------:R-:W-:Y:S02]  /*0730*/  VIMNMX R8, PT, PT, R3, R8, !PT ;  /* 0x0000000803087248 */ /* 0x000fe40007fe0100 */
[CC--:B0-----:R-:W-:Y:S01]  /*0740*/  VIMNMX R11, PT, PT, R7.reuse, R12.reuse, !PT ;  /* 0x0000000c070b7248 */ /* 0x0c1fe20007fe0100 */
[----:B------:R0:W5:Y:S01]  /*0750*/  LDS R3, [R0+0x98] ;  /* 0x0000980000037984 */ /* 0x0001620000000800 */
[----:B------:R-:W-:Y:S02]  /*0760*/  VIMNMX R12, PT, PT, R7, R12, PT ;  /* 0x0000000c070c7248 */ /* 0x000fe40003fe0100 */
[----:B------:R-:W-:Y:S02]  /*0770*/  VIMNMX R14, PT, PT, R8, R11, PT ;  /* 0x0000000b080e7248 */ /* 0x000fe40003fe0100 */
[CC--:B-1----:R-:W-:Y:S02]  /*0780*/  VIMNMX R7, PT, PT, R9.reuse, R12.reuse, !PT ;  /* 0x0000000c09077248 */ /* 0x0c2fe40007fe0100 */
[----:B------:R-:W-:-:S02]  /*0790*/  VIMNMX R9, PT, PT, R9, R12, PT ;  /* 0x0000000c09097248 */ /* 0x000fc40003fe0100 */
[----:B------:R-:W-:Y:S02]  /*07a0*/  VIMNMX R8, PT, PT, R8, R11, !PT ;  /* 0x0000000b08087248 */ /* 0x000fe40007fe0100 */
[CC--:B------:R-:W-:Y:S02]  /*07b0*/  VIMNMX R11, PT, PT, R7.reuse, R14.reuse, !PT ;  /* 0x0000000e070b7248 */ /* 0x0c0fe40007fe0100 */
[----:B------:R-:W-:Y:S02]  /*07c0*/  VIMNMX R14, PT, PT, R7, R14, PT ;  /* 0x0000000e070e7248 */ /* 0x000fe40003fe0100 */
[CC--:B--2---:R-:W-:Y:S02]  /*07d0*/  VIMNMX R7, PT, PT, R10.reuse, R9.reuse, !PT ;  /* 0x000000090a077248 */ /* 0x0c4fe40007fe0100 */
[----:B------:R-:W-:Y:S02]  /*07e0*/  VIMNMX R9, PT, PT, R10, R9, PT ;  /* 0x000000090a097248 */ /* 0x000fe40003fe0100 */
[----:B------:R-:W-:-:S02]  /*07f0*/  VIMNMX R13, PT, PT, R8, R11, PT ;  /* 0x0000000b080d7248 */ /* 0x000fc40003fe0100 */
[CC--:B------:R-:W-:Y:S02]  /*0800*/  VIMNMX R12, PT, PT, R7.reuse, R14.reuse, !PT ;  /* 0x0000000e070c7248 */ /* 0x0c0fe40007fe0100 */
[----:B------:R-:W-:Y:S02]  /*0810*/  VIMNMX R14, PT, PT, R7, R14, PT ;  /* 0x0000000e070e7248 */ /* 0x000fe40003fe0100 */
[----:B------:R-:W-:Y:S02]  /*0820*/  VIMNMX R8, PT, PT, R8, R11, !PT ;  /* 0x0000000b08087248 */ /* 0x000fe40007fe0100 */
[----:B---3--:R-:W-:Y:S02]  /*0830*/  VIMNMX R7, PT, PT, R6, R9, !PT ;  /* 0x0000000906077248 */ /* 0x008fe40007fe0100 */
[----:B------:R-:W-:Y:S02]  /*0840*/  VIMNMX R11, PT, PT, R12, R13, !PT ;  /* 0x0000000d0c0b7248 */ /* 0x000fe40007fe0100 */
[----:B------:R-:W-:-:S02]  /*0850*/  VIMNMX R9, PT, PT, R6, R9, PT ;  /* 0x0000000906097248 */ /* 0x000fc40003fe0100 */
[----:B------:R-:W-:Y:S02]  /*0860*/  VIMNMX R13, PT, PT, R12, R13, PT ;  /* 0x0000000d0c0d7248 */ /* 0x000fe40003fe0100 */
[CC--:B------:R-:W-:Y:S02]  /*0870*/  VIMNMX R10, PT, PT, R7.reuse, R14.reuse, !PT ;  /* 0x0000000e070a7248 */ /* 0x0c0fe40007fe0100 */
[CC--:B0-----:R-:W-:Y:S02]  /*0880*/  VIMNMX R0, PT, PT, R8.reuse, R11.reuse, !PT ;  /* 0x0000000b08007248 */ /* 0x0c1fe40007fe0100 */
[----:B------:R-:W-:Y:S02]  /*0890*/  VIMNMX R15, PT, PT, R8, R11, PT ;  /* 0x0000000b080f7248 */ /* 0x000fe40003fe0100 */
[----:B------:R-:W-:Y:S02]  /*08a0*/  VIMNMX R11, PT, PT, R7, R14, PT ;  /* 0x0000000e070b7248 */ /* 0x000fe40003fe0100 */
[CC--:B----4-:R-:W-:Y:S01]  /*08b0*/  VIMNMX R8, PT, PT, R4.reuse, R9.reuse, !PT ;  /* 0x0000000904087248 */ /* 0x0d0fe20007fe0100 */
[----:B------:R-:W0:Y:S01]  /*08c0*/  LDC.64 R6, c[0x0][0x388] ;  /* 0x0000e200ff067b82 */ /* 0x000e220000000a00 */
[----:B------:R-:W-:-:S02]  /*08d0*/  VIMNMX R9, PT, PT, R4, R9, PT ;  /* 0x0000000904097248 */ /* 0x000fc40003fe0100 */
[CC--:B------:R-:W-:Y:S02]  /*08e0*/  VIMNMX R12, PT, PT, R10.reuse, R13.reuse, !PT ;  /* 0x0000000d0a0c7248 */ /* 0x0c0fe40007fe0100 */
[----:B------:R-:W-:Y:S02]  /*08f0*/  VIMNMX R13, PT, PT, R10, R13, PT ;  /* 0x0000000d0a0d7248 */ /* 0x000fe40003fe0100 */
[CC--:B------:R-:W-:Y:S02]  /*0900*/  VIMNMX R10, PT, PT, R8.reuse, R11.reuse, !PT ;  /* 0x0000000b080a7248 */ /* 0x0c0fe40007fe0100 */
[----:B------:R-:W-:Y:S02]  /*0910*/  VIMNMX R11, PT, PT, R8, R11, PT ;  /* 0x0000000b080b7248 */ /* 0x000fe40003fe0100 */
[----:B------:R-:W-:Y:S02]  /*0920*/  VIMNMX R4, PT, PT, R2, R9, !PT ;  /* 0x0000000902047248 */ /* 0x000fe40007fe0100 */
[----:B------:R-:W-:-:S02]  /*0930*/  VIMNMX R17, PT, PT, R12, R15, !PT ;  /* 0x0000000f0c117248 */ /* 0x000fc40007fe0100 */
[----:B------:R-:W-:Y:S02]  /*0940*/  VIMNMX R15, PT, PT, R12, R15, PT ;  /* 0x0000000f0c0f7248 */ /* 0x000fe40003fe0100 */
[CC--:B------:R-:W-:Y:S02]  /*0950*/  VIMNMX R12, PT, PT, R10.reuse, R13.reuse, !PT ;  /* 0x0000000d0a0c7248 */ /* 0x0c0fe40007fe0100 */
[----:B------:R-:W-:Y:S02]  /*0960*/  VIMNMX R13, PT, PT, R10, R13, PT ;  /* 0x0000000d0a0d7248 */ /* 0x000fe40003fe0100 */
[----:B------:R-:W-:Y:S02]  /*0970*/  VIMNMX R8, PT, PT, R4, R11, !PT ;  /* 0x0000000b04087248 */ /* 0x000fe40007fe0100 */
[----:B------:R-:W-:Y:S01]  /*0980*/  VIMNMX R2, PT, PT, R2, R9, PT ;  /* 0x0000000902027248 */ /* 0x000fe20003fe0100 */
[----:B0-----:R-:W-:Y:S01]  /*0990*/  IMAD.WIDE R6, R5, 0x4, R6 ;  /* 0x0000000405067825 */ /* 0x001fe200078e0206 */
[----:B------:R-:W-:-:S02]  /*09a0*/  VIMNMX R4, PT, PT, R4, R11, PT ;  /* 0x0000000b04047248 */ /* 0x000fc40003fe0100 */
[----:B------:R-:W-:Y:S02]  /*09b0*/  VIMNMX R10, PT, PT, R12, R15, PT ;  /* 0x0000000f0c0a7248 */ /* 0x000fe40003fe0100 */
[----:B------:R-:W-:Y:S02]  /*09c0*/  VIMNMX R9, PT, PT, R8, R13, !PT ;  /* 0x0000000d08097248 */ /* 0x000fe40007fe0100 */
[----:B-----5:R-:W-:Y:S02]  /*09d0*/  VIMNMX3 R2, R2, R3, R4, !PT ;  /* 0x000000030202720f */ /* 0x020fe40007800104 */
[----:B------:R-:W-:Y:S02]  /*09e0*/  VIMNMX R12, PT, PT, R12, R15, !PT ;  /* 0x0000000f0c0c7248 */ /* 0x000fe40007fe0100 */
[----:B------:R-:W-:Y:S02]  /*09f0*/  VIMNMX R13, PT, PT, R8, R13, PT ;  /* 0x0000000d080d7248 */ /* 0x000fe40003fe0100 */
[----:B------:R-:W-:-:S02]  /*0a00*/  VIMNMX R3, PT, PT, R9, R10, PT ;  /* 0x0000000a09037248 */ /* 0x000fc40003fe0100 */
[----:B------:R-:W-:Y:S02]  /*0a10*/  VIMNMX3 R0, R0, R17, R12, PT ;  /* 0x000000110000720f */ /* 0x000fe4000380010c */
[----:B------:R-:W-:Y:S02]  /*0a20*/  VIMNMX R9, PT, PT, R9, R10, !PT ;  /* 0x0000000a09097248 */ /* 0x000fe40007fe0100 */
[----:B------:R-:W-:-:S04]  /*0a30*/  VIMNMX3 R2, R13, R2, R3, !PT ;  /* 0x000000020d02720f */ /* 0x000fc80007800103 */
[----:B------:R-:W-:-:S05]  /*0a40*/  VIMNMX3 R9, R0, R9, R2, PT ;  /* 0x000000090009720f */ /* 0x000fca0003800102 */
[----:B------:R-:W-:Y:S01]  /*0a50*/  STG.E desc[UR6][R6.64], R9 ;  /* 0x0000000906007986 */ /* 0x000fe2000c101906 */
[----:B------:R-:W-:Y:S05]  /*0a60*/  EXIT ;  /* 0x000000000000794d */ /* 0x000fea0003800000 */
.L_x_13:
[----:B------:R-:W-:-:S00]  /*0a70*/  BRA `(.L_x_13) ;  /* 0xfffffffc00fc7947 */ /* 0x000fc0000383ffff */
[----:B------:R-:W-:-:S00]  /*0a80*/  NOP ;  /* 0x0000000000007918 */ /* 0x000fc00000000000 */
[----:B------:R-:W-:-:S00]  /*0a90*/  NOP ;  /* 0x0000000000007918 */ /* 0x000fc00000000000 */
[----:B------:R-:W-:-:S00]  /*0aa0*/  NOP ;  /* 0x0000000000007918 */ /* 0x000fc00000000000 */
[----:B------:R-:W-:-:S00]  /*0ab0*/  NOP ;  /* 0x0000000000007918 */ /* 0x000fc00000000000 */
[----:B------:R-:W-:-:S00]  /*0ac0*/  NOP ;  /* 0x0000000000007918 */ /* 0x000fc00000000000 */
[----:B------:R-:W-:-:S00]  /*0ad0*/  NOP ;  /* 0x0000000000007918 */ /* 0x000fc00000000000 */
[----:B------:R-:W-:-:S00]  /*0ae0*/  NOP ;  /* 0x0000000000007918 */ /* 0x000fc00000000000 */
[----:B------:R-:W-:-:S00]  /*0af0*/  NOP ;  /* 0x0000000000007918 */ /* 0x000fc00000000000 */
.L_x_14:


//--------------------- .nv.shared.filter         --------------------------
	.section	.nv.shared.filter,"aw",@nobits
	.sectionflags	@""
	.align	4
.nv.shared.filter:
	.zero		2320


//--------------------- .nv.shared.reserved.0     --------------------------
	.section	.nv.shared.reserved.0,"aw",@nobits
	.weak		__nv_reservedSMEM_offset_0_alias
	.size		__nv_reservedSMEM_offset_0_alias, 0, 64
	.other		__nv_reservedSMEM_offset_0_alias,@"STO_CUDA_RESERVED_SHARED STV_DEFAULT"
__nv_reservedSMEM_offset_0_alias:
	.zero		0
	.zero		64


//--------------------- .nv.constant0.filter      --------------------------
	.section	.nv.constant0.filter,"a",@progbits
	.sectionflags	@""
	.align	4
.nv.constant0.filter:
	.zero		920


//--------------------- SYMBOLS --------------------------

	.type		.nv.reservedSmem.offset0,@object
	.size		.nv.reservedSmem.offset0,0x4
	.type		.nv.reservedSmem.cap,@object
	.size		.nv.reservedSmem.cap,0x4
